	.headerflags	@"EF_CUDA_TEXMODE_UNIFIED EF_CUDA_64BIT_ADDRESS EF_CUDA_ACCELERATORS EF_CUDA_SM90 EF_CUDA_VIRTUAL_SM(EF_CUDA_SM90)"
	.elftype	@"ET_EXEC"


//--------------------- .nv.info                  --------------------------
	.section	.nv.info,"",@"SHT_CUDA_INFO"
	.align	4


	//----- nvinfo : EIATTR_REGCOUNT
	.align		4
        /*0000*/ 	.byte	0x04, 0x2f
        /*0002*/ 	.short	(.L_1 - .L_0)
	.align		4
.L_0:
        /*0004*/ 	.word	index@(triton_poi_fused_div_0)
        /*0008*/ 	.word	0x0000000e


	//----- nvinfo : EIATTR_MIN_STACK_SIZE
	.align		4
.L_1:
        /*000c*/ 	.byte	0x04, 0x12
        /*000e*/ 	.short	(.L_3 - .L_2)
	.align		4
.L_2:
        /*0010*/ 	.word	index@(triton_poi_fused_div_0)
        /*0014*/ 	.word	0x00000000


	//----- nvinfo : EIATTR_FRAME_SIZE
	.align		4
.L_3:
        /*0018*/ 	.byte	0x04, 0x11
        /*001a*/ 	.short	(.L_5 - .L_4)
	.align		4
.L_4:
        /*001c*/ 	.word	index@(triton_poi_fused_div_0)
        /*0020*/ 	.word	0x00000000


	//----- nvinfo : EIATTR_MIN_STACK_SIZE
	.align		4
.L_5:
        /*0024*/ 	.byte	0x04, 0x12
        /*0026*/ 	.short	(.L_7 - .L_6)
	.align		4
.L_6:
        /*0028*/ 	.word	index@(triton_poi_fused_div_0)
        /*002c*/ 	.word	0x00000000
.L_7:


//--------------------- .nv.info.triton_poi_fused_div_0 --------------------------
	.section	.nv.info.triton_poi_fused_div_0,"",@"SHT_CUDA_INFO"
	.sectionflags	@""
	.align	4


	//----- nvinfo : EIATTR_CUDA_API_VERSION
	.align		4
        /*0000*/ 	.byte	0x04, 0x37
        /*0002*/ 	.short	(.L_9 - .L_8)
.L_8:
        /*0004*/ 	.word	0x0000007c


	//----- nvinfo : EIATTR_KPARAM_INFO
	.align		4
.L_9:
        /*0008*/ 	.byte	0x04, 0x17
        /*000a*/ 	.short	(.L_11 - .L_10)
.L_10:
        /*000c*/ 	.word	0x00000000
        /*0010*/ 	.short	0x0003
        /*0012*/ 	.short	0x0018
        /*0014*/ 	.byte	0x00, 0xf0, 0x11, 0x00


	//----- nvinfo : EIATTR_KPARAM_INFO
	.align		4
.L_11:
        /*0018*/ 	.byte	0x04, 0x17
        /*001a*/ 	.short	(.L_13 - .L_12)
.L_12:
        /*001c*/ 	.word	0x00000000
        /*0020*/ 	.short	0x0002
        /*0022*/ 	.short	0x0010
        /*0024*/ 	.byte	0x00, 0xf4, 0x21, 0x00


	//----- nvinfo : EIATTR_KPARAM_INFO
	.align		4
.L_13:
        /*0028*/ 	.byte	0x04, 0x17
        /*002a*/ 	.short	(.L_15 - .L_14)
.L_14:
        /*002c*/ 	.word	0x00000000
        /*0030*/ 	.short	0x0001
        /*0032*/ 	.short	0x0008
        /*0034*/ 	.byte	0x00, 0xf4, 0x21, 0x00


	//----- nvinfo : EIATTR_KPARAM_INFO
	.align		4
.L_15:
        /*0038*/ 	.byte	0x04, 0x17
        /*003a*/ 	.short	(.L_17 - .L_16)
.L_16:
        /*003c*/ 	.word	0x00000000
        /*0040*/ 	.short	0x0000
        /*0042*/ 	.short	0x0000
        /*0044*/ 	.byte	0x00, 0xf4, 0x21, 0x00


	//----- nvinfo : EIATTR_SPARSE_MMA_MASK
	.align		4
.L_17:
        /*0048*/ 	.byte	0x03, 0x50
        /*004a*/ 	.short	0x0000


	//----- nvinfo : EIATTR_MAXREG_COUNT
	.align		4
        /*004c*/ 	.byte	0x03, 0x1b
        /*004e*/ 	.short	0x00ff


	//----- nvinfo : EIATTR_EXIT_INSTR_OFFSETS
	.align		4
        /*0050*/ 	.byte	0x04, 0x1c
        /*0052*/ 	.short	(.L_19 - .L_18)


	//   ....[0]....
.L_18:
        /*0054*/ 	.word	0x00000190


	//   ....[1]....
        /*0058*/ 	.word	0x000001b0


	//----- nvinfo : EIATTR_REQNTID
	.align		4
.L_19:
        /*005c*/ 	.byte	0x04, 0x10
        /*005e*/ 	.short	(.L_21 - .L_20)
.L_20:
        /*0060*/ 	.word	0x00000080
        /*0064*/ 	.word	0x00000001
        /*0068*/ 	.word	0x00000001


	//----- nvinfo : EIATTR_CBANK_PARAM_SIZE
	.align		4
.L_21:
        /*006c*/ 	.byte	0x03, 0x19
        /*006e*/ 	.short	0x001c


	//----- nvinfo : EIATTR_PARAM_CBANK
	.align		4
        /*0070*/ 	.byte	0x04, 0x0a
        /*0072*/ 	.short	(.L_23 - .L_22)
	.align		4
.L_22:
        /*0074*/ 	.word	index@(.nv.constant0.triton_poi_fused_div_0)
        /*0078*/ 	.short	0x0210
        /*007a*/ 	.short	0x001c


	//----- nvinfo : EIATTR_SW_WAR
	.align		4
.L_23:
        /*007c*/ 	.byte	0x04, 0x36
        /*007e*/ 	.short	(.L_25 - .L_24)
.L_24:
        /*0080*/ 	.word	0x00000008
.L_25:


//--------------------- .nv.callgraph             --------------------------
	.section	.nv.callgraph,"",@"SHT_CUDA_CALLGRAPH"
	.align	4
	.sectionentsize	8
	.align		4
        /*0000*/ 	.word	0x00000000
	.align		4
        /*0004*/ 	.word	0xffffffff
	.align		4
        /*0008*/ 	.word	0x00000000
	.align		4
        /*000c*/ 	.word	0xfffffffe
	.align		4
        /*0010*/ 	.word	0x00000000
	.align		4
        /*0014*/ 	.word	0xfffffffd
	.align		4
        /*0018*/ 	.word	0x00000000
	.align		4
        /*001c*/ 	.word	0xfffffffc


//--------------------- .text.triton_poi_fused_div_0 --------------------------
	.section	.text.triton_poi_fused_div_0,"ax",@progbits
	.align	128
        .global         triton_poi_fused_div_0
        .type           triton_poi_fused_div_0,@function
        .size           triton_poi_fused_div_0,(.L_x_1 - triton_poi_fused_div_0)
        .other          triton_poi_fused_div_0,@"STO_CUDA_ENTRY STV_DEFAULT"
triton_poi_fused_div_0:
.text.triton_poi_fused_div_0:
[----:B------:R-:W0:Y:S02]  /*0000*/  LDC R1, c[0x0][0x28] ;  /* 0x00000a00ff017b82 */ /* 0x000e240000000800 */
[----:B------:R-:W1:Y:S01]  /*0010*/  S2R R0, SR_TID.X ;  /* 0x0000000000007919 */ /* 0x000e620000002100 */
[----:B------:R-:W2:Y:S01]  /*0020*/  LDC.64 R4, c[0x0][0x218] ;  /* 0x00008600ff047b82 */ /* 0x000ea20000000a00 */
[----:B------:R-:W-:Y:S01]  /*0030*/  ULDC.64 UR4, c[0x0][0x208] ;  /* 0x0000820000047ab9 */ /* 0x000fe20000000a00 */
[----:B------:R-:W3:Y:S06]  /*0040*/  S2R R9, SR_CTAID.X ;  /* 0x0000000000097919 */ /* 0x000eec0000002500 */
[----:B------:R-:W4:Y:S01]  /*0050*/  LDC.64 R2, c[0x0][0x210] ;  /* 0x00008400ff027b82 */ /* 0x000f220000000a00 */
[----:B------:R-:W-:-:S07]  /*0060*/  MOV R11, RZ ;  /* 0x000000ff000b7202 */ /* 0x000fce0000000f00 */
[----:B------:R-:W5:Y:S01]  /*0070*/  LDC.64 R6, c[0x0][0x220] ;  /* 0x00008800ff067b82 */ /* 0x000f620000000a00 */
[----:B-1----:R-:W-:-:S04]  /*0080*/  LOP3.LUT R0, R0, 0x7f, RZ, 0xc0, !PT ;  /* 0x0000007f00007812 */ /* 0x002fc800078ec0ff */
[----:B---3--:R-:W-:Y:S01]  /*0090*/  LEA R9, R9, R0, 0x7 ;  /* 0x0000000009097211 */ /* 0x008fe200078e38ff */
[----:B------:R-:W-:-:S03]  /*00a0*/  HFMA2.MMA R0, -RZ, RZ, 0, 0 ;  /* 0x00000000ff007435 */ /* 0x000fc600000001ff */
[C---:B------:R-:W-:Y:S01]  /*00b0*/  ISETP.GE.AND P2, PT, R9.reuse, 0x100, PT ;  /* 0x000001000900780c */ /* 0x040fe20003f46270 */
[----:B--2---:R-:W-:-:S12]  /*00c0*/  IMAD.WIDE R4, R9, 0x4, R4 ;  /* 0x0000000409047825 */ /* 0x004fd800078e0204 */
[----:B------:R5:W2:Y:S01]  /*00d0*/  @!P2 LDG.E R0, desc[UR4][R4.64] ;  /* 0x000000040400a981 */ /* 0x000aa2000c1e1900 */
[----:B----4-:R-:W-:-:S05]  /*00e0*/  IMAD.WIDE R2, R9, 0x4, R2 ;  /* 0x0000000409027825 */ /* 0x010fca00078e0202 */
[----:B------:R-:W3:Y:S01]  /*00f0*/  @!P2 LDG.E R11, desc[UR4][R2.64] ;  /* 0x00000004020ba981 */ /* 0x000ee2000c1e1900 */
[----:B-----5:R-:W-:Y:S01]  /*0100*/  IMAD.WIDE R4, R9, 0x4, R6 ;  /* 0x0000000409047825 */ /* 0x020fe200078e0206 */
[C---:B--2---:R-:W-:Y:S02]  /*0110*/  FSETP.GT.AND P0, PT, |R0|.reuse, 8.50705917302346158658e+37, PT ;  /* 0x7e8000000000780b */ /* 0x044fe40003f04200 */
[----:B------:R-:W-:-:S11]  /*0120*/  FSETP.GEU.AND P1, PT, |R0|, 1.175494350822287508e-38, PT ;  /* 0x008000000000780b */ /* 0x000fd60003f2e200 */
[----:B------:R-:W-:Y:S01]  /*0130*/  @P0 FMUL R0, R0, 0.25 ;  /* 0x3e80000000000820 */ /* 0x000fe20000400000 */
[----:B---3--:R-:W-:-:S03]  /*0140*/  @P0 FMUL R11, R11, 0.25 ;  /* 0x3e8000000b0b0820 */ /* 0x008fc60000400000 */
[----:B------:R-:W-:Y:S01]  /*0150*/  @!P1 FMUL R0, R0, 16777216 ;  /* 0x4b80000000009820 */ /* 0x000fe20000400000 */
[----:B------:R-:W-:-:S05]  /*0160*/  @!P1 FMUL R11, R11, 16777216 ;  /* 0x4b8000000b0b9820 */ /* 0x000fca0000400000 */
[----:B------:R-:W1:Y:S02]  /*0170*/  MUFU.RCP R0, R0 ;  /* 0x0000000000007308 */ /* 0x000e640000001000 */
[----:B-1----:R-:W-:Y:S01]  /*0180*/  FMUL R11, R0, R11 ;  /* 0x0000000b000b7220 */ /* 0x002fe20000400000 */
[----:B------:R-:W-:Y:S06]  /*0190*/  @P2 EXIT ;  /* 0x000000000000294d */ /* 0x000fec0003800000 */
[----:B------:R-:W-:Y:S01]  /*01a0*/  STG.E desc[UR4][R4.64], R11 ;  /* 0x0000000b04007986 */ /* 0x000fe2000c101904 */
[----:B------:R-:W-:Y:S05]  /*01b0*/  EXIT ;  /* 0x000000000000794d */ /* 0x000fea0003800000 */
.L_x_0:
[----:B------:R-:W-:-:S00]  /*01c0*/  BRA `(.L_x_0) ;  /* 0xfffffffc00fc7947 */ /* 0x000fc0000383ffff */
[----:B------:R-:W-:-:S00]  /*01d0*/  NOP ;  /* 0x0000000000007918 */ /* 0x000fc00000000000 */
        /* <DEDUP_REMOVED lines=10> */
.L_x_1:


//--------------------- .nv.constant0.triton_poi_fused_div_0 --------------------------
	.section	.nv.constant0.triton_poi_fused_div_0,"a",@progbits
	.sectionflags	@""
	.align	4
.nv.constant0.triton_poi_fused_div_0:
	.zero		556
